//
// Generated by NVIDIA NVVM Compiler
//
// Compiler Build ID: CL-36424714
// Cuda compilation tools, release 13.0, V13.0.88
// Based on NVVM 20.0.0
//

.version 9.0
.target sm_100
.address_size 64

	// .globl	_Z19computeForcesKerneliPK7double3PS_

.visible .entry _Z19computeForcesKerneliPK7double3PS_(
	.param .u32 _Z19computeForcesKerneliPK7double3PS__param_0,
	.param .u64 .ptr .align 1 _Z19computeForcesKerneliPK7double3PS__param_1,
	.param .u64 .ptr .align 1 _Z19computeForcesKerneliPK7double3PS__param_2
)
{
	.reg .pred 	%p<9>;
	.reg .b32 	%r<20>;
	.reg .b64 	%rd<18>;
	.reg .b64 	%fd<157>;

	ld.param.u32 	%r10, [_Z19computeForcesKerneliPK7double3PS__param_0];
	ld.param.u64 	%rd6, [_Z19computeForcesKerneliPK7double3PS__param_1];
	cvta.to.global.u64 	%rd1, %rd6;
	mov.u32 	%r11, %ctaid.x;
	mov.u32 	%r12, %ntid.x;
	mov.u32 	%r13, %tid.x;
	mad.lo.s32 	%r1, %r11, %r12, %r13;
	setp.ge.s32 	%p1, %r1, %r10;
	@%p1 bra 	$L__BB0_11;
	setp.lt.s32 	%p2, %r10, 1;
	mov.f64 	%fd154, 0d0000000000000000;
	mov.f64 	%fd155, %fd154;
	mov.f64 	%fd156, %fd154;
	@%p2 bra 	$L__BB0_10;
	mul.wide.s32 	%rd7, %r1, 24;
	add.s64 	%rd8, %rd1, %rd7;
	ld.global.f64 	%fd1, [%rd8];
	ld.global.f64 	%fd2, [%rd8+8];
	ld.global.f64 	%fd3, [%rd8+16];
	and.b32  	%r2, %r10, 3;
	setp.lt.u32 	%p3, %r10, 4;
	mov.f64 	%fd156, 0d0000000000000000;
	mov.b32 	%r19, 0;
	mov.f64 	%fd155, %fd156;
	mov.f64 	%fd154, %fd156;
	@%p3 bra 	$L__BB0_5;
	and.b32  	%r19, %r10, 2147483644;
	neg.s32 	%r17, %r19;
	add.s64 	%rd17, %rd1, 48;
	mov.f64 	%fd156, 0d0000000000000000;
$L__BB0_4:
	.pragma "nounroll";
	ld.global.f64 	%fd35, [%rd17+-48];
	sub.f64 	%fd36, %fd35, %fd1;
	ld.global.f64 	%fd37, [%rd17+-40];
	sub.f64 	%fd38, %fd37, %fd2;
	ld.global.f64 	%fd39, [%rd17+-32];
	sub.f64 	%fd40, %fd39, %fd3;
	fma.rn.f64 	%fd41, %fd36, %fd36, 0d20CA2FE76A3F9475;
	fma.rn.f64 	%fd42, %fd38, %fd38, %fd41;
	fma.rn.f64 	%fd43, %fd40, %fd40, %fd42;
	sqrt.rn.f64 	%fd44, %fd43;
	mul.f64 	%fd45, %fd44, %fd44;
	mul.f64 	%fd46, %fd44, %fd45;
	rcp.rn.f64 	%fd47, %fd46;
	fma.rn.f64 	%fd48, %fd36, %fd47, %fd156;
	fma.rn.f64 	%fd49, %fd38, %fd47, %fd155;
	fma.rn.f64 	%fd50, %fd40, %fd47, %fd154;
	ld.global.f64 	%fd51, [%rd17+-24];
	sub.f64 	%fd52, %fd51, %fd1;
	ld.global.f64 	%fd53, [%rd17+-16];
	sub.f64 	%fd54, %fd53, %fd2;
	ld.global.f64 	%fd55, [%rd17+-8];
	sub.f64 	%fd56, %fd55, %fd3;
	fma.rn.f64 	%fd57, %fd52, %fd52, 0d20CA2FE76A3F9475;
	fma.rn.f64 	%fd58, %fd54, %fd54, %fd57;
	fma.rn.f64 	%fd59, %fd56, %fd56, %fd58;
	sqrt.rn.f64 	%fd60, %fd59;
	mul.f64 	%fd61, %fd60, %fd60;
	mul.f64 	%fd62, %fd60, %fd61;
	rcp.rn.f64 	%fd63, %fd62;
	fma.rn.f64 	%fd64, %fd52, %fd63, %fd48;
	fma.rn.f64 	%fd65, %fd54, %fd63, %fd49;
	fma.rn.f64 	%fd66, %fd56, %fd63, %fd50;
	ld.global.f64 	%fd67, [%rd17];
	sub.f64 	%fd68, %fd67, %fd1;
	ld.global.f64 	%fd69, [%rd17+8];
	sub.f64 	%fd70, %fd69, %fd2;
	ld.global.f64 	%fd71, [%rd17+16];
	sub.f64 	%fd72, %fd71, %fd3;
	fma.rn.f64 	%fd73, %fd68, %fd68, 0d20CA2FE76A3F9475;
	fma.rn.f64 	%fd74, %fd70, %fd70, %fd73;
	fma.rn.f64 	%fd75, %fd72, %fd72, %fd74;
	sqrt.rn.f64 	%fd76, %fd75;
	mul.f64 	%fd77, %fd76, %fd76;
	mul.f64 	%fd78, %fd76, %fd77;
	rcp.rn.f64 	%fd79, %fd78;
	fma.rn.f64 	%fd80, %fd68, %fd79, %fd64;
	fma.rn.f64 	%fd81, %fd70, %fd79, %fd65;
	fma.rn.f64 	%fd82, %fd72, %fd79, %fd66;
	ld.global.f64 	%fd83, [%rd17+24];
	sub.f64 	%fd84, %fd83, %fd1;
	ld.global.f64 	%fd85, [%rd17+32];
	sub.f64 	%fd86, %fd85, %fd2;
	ld.global.f64 	%fd87, [%rd17+40];
	sub.f64 	%fd88, %fd87, %fd3;
	fma.rn.f64 	%fd89, %fd84, %fd84, 0d20CA2FE76A3F9475;
	fma.rn.f64 	%fd90, %fd86, %fd86, %fd89;
	fma.rn.f64 	%fd91, %fd88, %fd88, %fd90;
	sqrt.rn.f64 	%fd92, %fd91;
	mul.f64 	%fd93, %fd92, %fd92;
	mul.f64 	%fd94, %fd92, %fd93;
	rcp.rn.f64 	%fd95, %fd94;
	fma.rn.f64 	%fd156, %fd84, %fd95, %fd80;
	fma.rn.f64 	%fd155, %fd86, %fd95, %fd81;
	fma.rn.f64 	%fd154, %fd88, %fd95, %fd82;
	add.s32 	%r17, %r17, 4;
	add.s64 	%rd17, %rd17, 96;
	setp.ne.s32 	%p4, %r17, 0;
	@%p4 bra 	$L__BB0_4;
$L__BB0_5:
	setp.eq.s32 	%p5, %r2, 0;
	@%p5 bra 	$L__BB0_10;
	setp.eq.s32 	%p6, %r2, 1;
	@%p6 bra 	$L__BB0_8;
	mul.wide.u32 	%rd9, %r19, 24;
	add.s64 	%rd10, %rd1, %rd9;
	ld.global.f64 	%fd97, [%rd10];
	sub.f64 	%fd98, %fd97, %fd1;
	ld.global.f64 	%fd99, [%rd10+8];
	sub.f64 	%fd100, %fd99, %fd2;
	ld.global.f64 	%fd101, [%rd10+16];
	sub.f64 	%fd102, %fd101, %fd3;
	fma.rn.f64 	%fd103, %fd98, %fd98, 0d20CA2FE76A3F9475;
	fma.rn.f64 	%fd104, %fd100, %fd100, %fd103;
	fma.rn.f64 	%fd105, %fd102, %fd102, %fd104;
	sqrt.rn.f64 	%fd106, %fd105;
	mul.f64 	%fd107, %fd106, %fd106;
	mul.f64 	%fd108, %fd106, %fd107;
	rcp.rn.f64 	%fd109, %fd108;
	fma.rn.f64 	%fd110, %fd98, %fd109, %fd156;
	fma.rn.f64 	%fd111, %fd100, %fd109, %fd155;
	fma.rn.f64 	%fd112, %fd102, %fd109, %fd154;
	ld.global.f64 	%fd113, [%rd10+24];
	sub.f64 	%fd114, %fd113, %fd1;
	ld.global.f64 	%fd115, [%rd10+32];
	sub.f64 	%fd116, %fd115, %fd2;
	ld.global.f64 	%fd117, [%rd10+40];
	sub.f64 	%fd118, %fd117, %fd3;
	fma.rn.f64 	%fd119, %fd114, %fd114, 0d20CA2FE76A3F9475;
	fma.rn.f64 	%fd120, %fd116, %fd116, %fd119;
	fma.rn.f64 	%fd121, %fd118, %fd118, %fd120;
	sqrt.rn.f64 	%fd122, %fd121;
	mul.f64 	%fd123, %fd122, %fd122;
	mul.f64 	%fd124, %fd122, %fd123;
	rcp.rn.f64 	%fd125, %fd124;
	fma.rn.f64 	%fd156, %fd114, %fd125, %fd110;
	fma.rn.f64 	%fd155, %fd116, %fd125, %fd111;
	fma.rn.f64 	%fd154, %fd118, %fd125, %fd112;
	add.s32 	%r19, %r19, 2;
$L__BB0_8:
	and.b32  	%r16, %r10, 1;
	setp.eq.b32 	%p7, %r16, 1;
	not.pred 	%p8, %p7;
	@%p8 bra 	$L__BB0_10;
	mul.wide.u32 	%rd11, %r19, 24;
	add.s64 	%rd12, %rd1, %rd11;
	ld.global.f64 	%fd126, [%rd12];
	sub.f64 	%fd127, %fd126, %fd1;
	ld.global.f64 	%fd128, [%rd12+8];
	sub.f64 	%fd129, %fd128, %fd2;
	ld.global.f64 	%fd130, [%rd12+16];
	sub.f64 	%fd131, %fd130, %fd3;
	fma.rn.f64 	%fd132, %fd127, %fd127, 0d20CA2FE76A3F9475;
	fma.rn.f64 	%fd133, %fd129, %fd129, %fd132;
	fma.rn.f64 	%fd134, %fd131, %fd131, %fd133;
	sqrt.rn.f64 	%fd135, %fd134;
	mul.f64 	%fd136, %fd135, %fd135;
	mul.f64 	%fd137, %fd135, %fd136;
	rcp.rn.f64 	%fd138, %fd137;
	fma.rn.f64 	%fd156, %fd127, %fd138, %fd156;
	fma.rn.f64 	%fd155, %fd129, %fd138, %fd155;
	fma.rn.f64 	%fd154, %fd131, %fd138, %fd154;
$L__BB0_10:
	ld.param.u64 	%rd16, [_Z19computeForcesKerneliPK7double3PS__param_2];
	cvta.to.global.u64 	%rd13, %rd16;
	mul.wide.s32 	%rd14, %r1, 24;
	add.s64 	%rd15, %rd13, %rd14;
	st.global.f64 	[%rd15], %fd156;
	st.global.f64 	[%rd15+8], %fd155;
	st.global.f64 	[%rd15+16], %fd154;
$L__BB0_11:
	ret;

}


// ===== COMPILED SASS (sm_100) =====

	.target	sm_100

	.elftype	@"ET_EXEC"


//--------------------- .note.nv.tkinfo           --------------------------
	.section	.note.nv.tkinfo,"",@"SHT_NOTE"
	.sectionflags	@"SHF_NOTE_NV_TKINFO"
	.tkinfo
        /*0018*/ 	.word	0x00000002
        /*0030*/ 	.string	""
        /*0030*/ 	.string	"ptxas"
        /*0030*/ 	.string	"Cuda compilation tools, release 13.0, V13.0.88"
        /*0030*/ 	.string	"Build cuda_13.0.r13.0/compiler.36424714_0"
        /*0030*/ 	.string	"-arch sm_100 -m 64 "



//--------------------- .note.nv.cuinfo           --------------------------
	.section	.note.nv.cuinfo,"",@"SHT_NOTE"
	.sectionflags	@"SHF_NOTE_NV_CUINFO"
        /*0018*/ 	.short	0x0002
        /*001a*/ 	.short	0x0064
        /*001c*/ 	.short	0x0082
	.zero		2


//--------------------- .nv.info                  --------------------------
	.section	.nv.info,"",@"SHT_CUDA_INFO"
	.align	4


	//----- nvinfo : EIATTR_REGCOUNT
	.align		4
        /*0000*/ 	.byte	0x04, 0x2f
        /*0002*/ 	.short	(.L_1 - .L_0)
	.align		4
.L_0:
        /*0004*/ 	.word	index@(_Z19computeForcesKerneliPK7double3PS_)
        /*0008*/ 	.word	0x0000002a


	//----- nvinfo : EIATTR_FRAME_SIZE
	.align		4
.L_1:
        /*000c*/ 	.byte	0x04, 0x11
        /*000e*/ 	.short	(.L_3 - .L_2)
	.align		4
.L_2:
        /*0010*/ 	.word	index@($__internal_1_$__cuda_sm20_dsqrt_rn_f64_mediumpath_v1)
        /*0014*/ 	.word	0x00000000


	//----- nvinfo : EIATTR_FRAME_SIZE
	.align		4
.L_3:
        /*0018*/ 	.byte	0x04, 0x11
        /*001a*/ 	.short	(.L_5 - .L_4)
	.align		4
.L_4:
        /*001c*/ 	.word	index@($__internal_0_$__cuda_sm20_dblrcp_rn_slowpath_v3)
        /*0020*/ 	.word	0x00000000


	//----- nvinfo : EIATTR_FRAME_SIZE
	.align		4
.L_5:
        /*0024*/ 	.byte	0x04, 0x11
        /*0026*/ 	.short	(.L_7 - .L_6)
	.align		4
.L_6:
        /*0028*/ 	.word	index@(_Z19computeForcesKerneliPK7double3PS_)
        /*002c*/ 	.word	0x00000000


	//----- nvinfo : EIATTR_MIN_STACK_SIZE
	.align		4
.L_7:
        /*0030*/ 	.byte	0x04, 0x12
        /*0032*/ 	.short	(.L_9 - .L_8)
	.align		4
.L_8:
        /*0034*/ 	.word	index@(_Z19computeForcesKerneliPK7double3PS_)
        /*0038*/ 	.word	0x00000000
.L_9:


//--------------------- .nv.compat                --------------------------
	.section	.nv.compat,"",@"SHT_CUDA_COMPAT_INFO"
	.align	4
        /*0000*/ 	.byte	0x02, 0x09, 0x00, 0x00, 0x02, 0x02, 0x01, 0x00, 0x02, 0x05, 0x05, 0x00, 0x03, 0x07, 0x01, 0x01
        /*0010*/ 	.byte	0x02, 0x03, 0x00, 0x00, 0x02, 0x06, 0x01, 0x00, 0x04, 0x0b, 0x08, 0x00, 0x01, 0x00, 0x00, 0x00
        /*0020*/ 	.byte	0x00, 0x00, 0x00, 0x00


//--------------------- .nv.info._Z19computeForcesKerneliPK7double3PS_ --------------------------
	.section	.nv.info._Z19computeForcesKerneliPK7double3PS_,"",@"SHT_CUDA_INFO"
	.sectionflags	@""
	.align	4


	//----- nvinfo : EIATTR_CUDA_API_VERSION
	.align		4
        /*0000*/ 	.byte	0x04, 0x37
        /*0002*/ 	.short	(.L_11 - .L_10)
.L_10:
        /*0004*/ 	.word	0x00000082


	//----- nvinfo : EIATTR_KPARAM_INFO
	.align		4
.L_11:
        /*0008*/ 	.byte	0x04, 0x17
        /*000a*/ 	.short	(.L_13 - .L_12)
.L_12:
        /*000c*/ 	.word	0x00000000
        /*0010*/ 	.short	0x0002
        /*0012*/ 	.short	0x0010
        /*0014*/ 	.byte	0x00, 0xf5, 0x21, 0x00


	//----- nvinfo : EIATTR_KPARAM_INFO
	.align		4
.L_13:
        /*0018*/ 	.byte	0x04, 0x17
        /*001a*/ 	.short	(.L_15 - .L_14)
.L_14:
        /*001c*/ 	.word	0x00000000
        /*0020*/ 	.short	0x0001
        /*0022*/ 	.short	0x0008
        /*0024*/ 	.byte	0x00, 0xf5, 0x21, 0x00


	//----- nvinfo : EIATTR_KPARAM_INFO
	.align		4
.L_15:
        /*0028*/ 	.byte	0x04, 0x17
        /*002a*/ 	.short	(.L_17 - .L_16)
.L_16:
        /*002c*/ 	.word	0x00000000
        /*0030*/ 	.short	0x0000
        /*0032*/ 	.short	0x0000
        /*0034*/ 	.byte	0x00, 0xf0, 0x11, 0x00


	//----- nvinfo : EIATTR_SPARSE_MMA_MASK
	.align		4
.L_17:
        /*0038*/ 	.byte	0x03, 0x50
        /*003a*/ 	.short	0x0000


	//----- nvinfo : EIATTR_MAXREG_COUNT
	.align		4
        /*003c*/ 	.byte	0x03, 0x1b
        /*003e*/ 	.short	0x00ff


	//----- nvinfo : EIATTR_MERCURY_ISA_VERSION
	.align		4
        /*0040*/ 	.byte	0x03, 0x5f
        /*0042*/ 	.short	0x0101


	//----- nvinfo : EIATTR_VRC_CTA_INIT_COUNT
	.align		4
        /*0044*/ 	.byte	0x02, 0x4a
	.zero		1
	.zero		1


	//----- nvinfo : EIATTR_EXIT_INSTR_OFFSETS
	.align		4
        /*0048*/ 	.byte	0x04, 0x1c
        /*004a*/ 	.short	(.L_19 - .L_18)


	//   ....[0]....
.L_18:
        /*004c*/ 	.word	0x00000070


	//   ....[1]....
        /*0050*/ 	.word	0x00001c00


	//----- nvinfo : EIATTR_CRS_STACK_SIZE
	.align		4
.L_19:
        /*0054*/ 	.byte	0x04, 0x1e
        /*0056*/ 	.short	(.L_21 - .L_20)
.L_20:
        /*0058*/ 	.word	0x00000000


	//----- nvinfo : EIATTR_CBANK_PARAM_SIZE
	.align		4
.L_21:
        /*005c*/ 	.byte	0x03, 0x19
        /*005e*/ 	.short	0x0018


	//----- nvinfo : EIATTR_PARAM_CBANK
	.align		4
        /*0060*/ 	.byte	0x04, 0x0a
        /*0062*/ 	.short	(.L_23 - .L_22)
	.align		4
.L_22:
        /*0064*/ 	.word	index@(.nv.constant0._Z19computeForcesKerneliPK7double3PS_)
        /*0068*/ 	.short	0x0380
        /*006a*/ 	.short	0x0018


	//----- nvinfo : EIATTR_SW_WAR
	.align		4
.L_23:
        /*006c*/ 	.byte	0x04, 0x36
        /*006e*/ 	.short	(.L_25 - .L_24)
.L_24:
        /*0070*/ 	.word	0x00000008
.L_25:


//--------------------- .nv.callgraph             --------------------------
	.section	.nv.callgraph,"",@"SHT_CUDA_CALLGRAPH"
	.align	4
	.sectionentsize	8
	.align		4
        /*0000*/ 	.word	0x00000000
	.align		4
        /*0004*/ 	.word	0xffffffff
	.align		4
        /*0008*/ 	.word	0x00000000
	.align		4
        /*000c*/ 	.word	0xfffffffe
	.align		4
        /*0010*/ 	.word	0x00000000
	.align		4
        /*0014*/ 	.word	0xfffffffd
	.align		4
        /*0018*/ 	.word	0x00000000
	.align		4
        /*001c*/ 	.word	0xfffffffc


//--------------------- .text._Z19computeForcesKerneliPK7double3PS_ --------------------------
	.section	.text._Z19computeForcesKerneliPK7double3PS_,"ax",@progbits
	.align	128
        .global         _Z19computeForcesKerneliPK7double3PS_
        .type           _Z19computeForcesKerneliPK7double3PS_,@function
        .size           _Z19computeForcesKerneliPK7double3PS_,(.L_x_42 - _Z19computeForcesKerneliPK7double3PS_)
        .other          _Z19computeForcesKerneliPK7double3PS_,@"STO_CUDA_ENTRY STV_DEFAULT"
_Z19computeForcesKerneliPK7double3PS_:
.text._Z19computeForcesKerneliPK7double3PS_:
[----:B------:R-:W-:Y:S01]  /*0000*/  LDC R1, c[0x0][0x37c] ;  /* 0x0000df00ff017b82 */ /* 0x000fe20000000800 */
[----:B------:R-:W0:Y:S07]  /*0010*/  S2R R3, SR_TID.X ;  /* 0x0000000000037919 */ /* 0x000e2e0000002100 */
[----:B------:R-:W0:Y:S01]  /*0020*/  S2UR UR4, SR_CTAID.X ;  /* 0x00000000000479c3 */ /* 0x000e220000002500 */
[----:B------:R-:W1:Y:S07]  /*0030*/  LDCU UR9, c[0x0][0x380] ;  /* 0x00007000ff0977ac */ /* 0x000e6e0008000800 */
[----:B------:R-:W0:Y:S02]  /*0040*/  LDC R0, c[0x0][0x360] ;  /* 0x0000d800ff007b82 */ /* 0x000e240000000800 */
[----:B0-----:R-:W-:-:S05]  /*0050*/  IMAD R0, R0, UR4, R3 ;  /* 0x0000000400007c24 */ /* 0x001fca000f8e0203 */
[----:B-1----:R-:W-:-:S13]  /*0060*/  ISETP.GE.AND P0, PT, R0, UR9, PT ;  /* 0x0000000900007c0c */ /* 0x002fda000bf06270 */
[----:B------:R-:W-:Y:S05]  /*0070*/  @P0 EXIT ;  /* 0x000000000000094d */ /* 0x000fea0003800000 */
[----:B------:R-:W-:Y:S01]  /*0080*/  UISETP.GE.AND UP0, UPT, UR9, 0x1, UPT ;  /* 0x000000010900788c */ /* 0x000fe2000bf06270 */
[----:B------:R-:W-:Y:S02]  /*0090*/  CS2R R16, SRZ ;  /* 0x0000000000107805 */ /* 0x000fe4000001ff00 */
[----:B------:R-:W-:Y:S02]  /*00a0*/  CS2R R28, SRZ ;  /* 0x00000000001c7805 */ /* 0x000fe4000001ff00 */
[----:B------:R-:W-:Y:S01]  /*00b0*/  CS2R R14, SRZ ;  /* 0x00000000000e7805 */ /* 0x000fe2000001ff00 */
[----:B------:R-:W0:Y:S03]  /*00c0*/  LDCU.64 UR10, c[0x0][0x358] ;  /* 0x00006b00ff0a77ac */ /* 0x000e260008000a00 */
[----:B------:R-:W-:Y:S05]  /*00d0*/  BRA.U !UP0, `(.L_x_0) ;  /* 0x0000001908b47547 */ /* 0x000fea000b800000 */
[----:B------:R-:W1:Y:S02]  /*00e0*/  LDC.64 R4, c[0x0][0x388] ;  /* 0x0000e200ff047b82 */ /* 0x000e640000000a00 */
[----:B-1----:R-:W-:-:S05]  /*00f0*/  IMAD.WIDE R4, R0, 0x18, R4 ;  /* 0x0000001800047825 */ /* 0x002fca00078e0204 */
[----:B0-----:R0:W5:Y:S04]  /*0100*/  LDG.E.64 R38, desc[UR10][R4.64] ;  /* 0x0000000a04267981 */ /* 0x001168000c1e1b00 */
[----:B------:R0:W5:Y:S04]  /*0110*/  LDG.E.64 R12, desc[UR10][R4.64+0x8] ;  /* 0x0000080a040c7981 */ /* 0x000168000c1e1b00 */
[----:B------:R0:W5:Y:S01]  /*0120*/  LDG.E.64 R10, desc[UR10][R4.64+0x10] ;  /* 0x0000100a040a7981 */ /* 0x000162000c1e1b00 */
[----:B------:R-:W-:Y:S01]  /*0130*/  UISETP.GE.U32.AND UP0, UPT, UR9, 0x4, UPT ;  /* 0x000000040900788c */ /* 0x000fe2000bf06070 */
[----:B------:R-:W-:Y:S01]  /*0140*/  IMAD.MOV.U32 R3, RZ, RZ, RZ ;  /* 0x000000ffff037224 */ /* 0x000fe200078e00ff */
[----:B------:R-:W-:-:S02]  /*0150*/  CS2R R14, SRZ ;  /* 0x00000000000e7805 */ /* 0x000fc4000001ff00 */
[----:B------:R-:W-:Y:S02]  /*0160*/  CS2R R28, SRZ ;  /* 0x00000000001c7805 */ /* 0x000fe4000001ff00 */
[----:B------:R-:W-:Y:S01]  /*0170*/  CS2R R16, SRZ ;  /* 0x0000000000107805 */ /* 0x000fe2000001ff00 */
[----:B------:R-:W-:Y:S02]  /*0180*/  ULOP3.LUT UR6, UR9, 0x3, URZ, 0xc0, !UPT ;  /* 0x0000000309067892 */ /* 0x000fe4000f8ec0ff */
[----:B0-----:R-:W-:Y:S10]  /*0190*/  BRA.U !UP0, `(.L_x_1) ;  /* 0x0000000d08b07547 */ /* 0x001ff4000b800000 */
[----:B------:R-:W0:Y:S01]  /*01a0*/  LDCU.64 UR4, c[0x0][0x388] ;  /* 0x00007100ff0477ac */ /* 0x000e220008000a00 */
[----:B------:R-:W-:Y:S01]  /*01b0*/  CS2R R14, SRZ ;  /* 0x00000000000e7805 */ /* 0x000fe2000001ff00 */
[----:B------:R-:W-:-:S04]  /*01c0*/  ULOP3.LUT UR7, UR9, 0x7ffffffc, URZ, 0xc0, !UPT ;  /* 0x7ffffffc09077892 */ /* 0x000fc8000f8ec0ff */
[----:B------:R-:W-:Y:S02]  /*01d0*/  UIADD3 UR8, UPT, UPT, -UR7, URZ, URZ ;  /* 0x000000ff07087290 */ /* 0x000fe4000fffe1ff */
[----:B------:R-:W-:Y:S01]  /*01e0*/  IMAD.U32 R3, RZ, RZ, UR7 ;  /* 0x00000007ff037e24 */ /* 0x000fe2000f8e00ff */
[----:B0-----:R-:W-:-:S04]  /*01f0*/  UIADD3 UR4, UP0, UPT, UR4, 0x30, URZ ;  /* 0x0000003004047890 */ /* 0x001fc8000ff1e0ff */
[----:B------:R-:W-:Y:S02]  /*0200*/  UIADD3.X UR5, UPT, UPT, URZ, UR5, URZ, UP0, !UPT ;  /* 0x00000005ff057290 */ /* 0x000fe400087fe4ff */
[----:B------:R-:W-:-:S04]  /*0210*/  IMAD.U32 R8, RZ, RZ, UR4 ;  /* 0x00000004ff087e24 */ /* 0x000fc8000f8e00ff */
[----:B------:R-:W-:-:S07]  /*0220*/  MOV R9, UR5 ;  /* 0x0000000500097c02 */ /* 0x000fce0008000f00 */
.L_x_18:
[----:B------:R-:W2:Y:S04]  /*0230*/  LDG.E.64 R30, desc[UR10][R8.64+-0x30] ;  /* 0xffffd00a081e7981 */ /* 0x000ea8000c1e1b00 */
[----:B------:R-:W3:Y:S04]  /*0240*/  LDG.E.64 R18, desc[UR10][R8.64+-0x28] ;  /* 0xffffd80a08127981 */ /* 0x000ee8000c1e1b00 */
[----:B------:R-:W4:Y:S01]  /*0250*/  LDG.E.64 R26, desc[UR10][R8.64+-0x20] ;  /* 0xffffe00a081a7981 */ /* 0x000f22000c1e1b00 */
[----:B------:R-:W-:Y:S01]  /*0260*/  UMOV UR4, 0x6a3f9475 ;  /* 0x6a3f947500047882 */ /* 0x000fe20000000000 */
[----:B------:R-:W-:Y:S01]  /*0270*/  UMOV UR5, 0x20ca2fe7 ;  /* 0x20ca2fe700057882 */ /* 0x000fe20000000000 */
[----:B------:R-:W-:Y:S01]  /*0280*/  IMAD.MOV.U32 R20, RZ, RZ, 0x0 ;  /* 0x00000000ff147424 */ /* 0x000fe200078e00ff */
[----:B------:R-:W-:Y:S01]  /*0290*/  BSSY.RECONVERGENT B0, `(.L_x_2) ;  /* 0x000001b000007945 */ /* 0x000fe20003800200 */
[----:B------:R-:W-:Y:S01]  /*02a0*/  IMAD.MOV.U32 R21, RZ, RZ, 0x3fd80000 ;  /* 0x3fd80000ff157424 */ /* 0x000fe200078e00ff */
[----:B--2--5:R-:W-:-:S02]  /*02b0*/  DADD R30, -R38, R30 ;  /* 0x00000000261e7229 */ /* 0x024fc4000000011e */
[----:B---3--:R-:W-:-:S06]  /*02c0*/  DADD R18, -R12, R18 ;  /* 0x000000000c127229 */ /* 0x008fcc0000000112 */
[----:B------:R-:W-:Y:S02]  /*02d0*/  DFMA R4, R30, R30, UR4 ;  /* 0x000000041e047e2b */ /* 0x000fe4000800001e */
[----:B----4-:R-:W-:-:S06]  /*02e0*/  DADD R26, -R10, R26 ;  /* 0x000000000a1a7229 */ /* 0x010fcc000000011a */
[----:B------:R-:W-:-:S08]  /*02f0*/  DFMA R4, R18, R18, R4 ;  /* 0x000000121204722b */ /* 0x000fd00000000004 */
[----:B------:R-:W-:-:S06]  /*0300*/  DFMA R6, R26, R26, R4 ;  /* 0x0000001a1a06722b */ /* 0x000fcc0000000004 */
[----:B------:R-:W0:Y:S04]  /*0310*/  MUFU.RSQ64H R37, R7 ;  /* 0x0000000700257308 */ /* 0x000e280000001c00 */
[----:B------:R-:W-:-:S05]  /*0320*/  VIADD R36, R7, 0xfcb00000 ;  /* 0xfcb0000007247836 */ /* 0x000fca0000000000 */
[----:B------:R-:W-:Y:S01]  /*0330*/  ISETP.GE.U32.AND P0, PT, R36, 0x7ca00000, PT ;  /* 0x7ca000002400780c */ /* 0x000fe20003f06070 */
[----:B0-----:R-:W-:-:S08]  /*0340*/  DMUL R4, R36, R36 ;  /* 0x0000002424047228 */ /* 0x001fd00000000000 */
[----:B------:R-:W-:-:S08]  /*0350*/  DFMA R4, R6, -R4, 1 ;  /* 0x3ff000000604742b */ /* 0x000fd00000000804 */
[----:B------:R-:W-:Y:S02]  /*0360*/  DFMA R20, R4, R20, 0.5 ;  /* 0x3fe000000414742b */ /* 0x000fe40000000014 */
[----:B------:R-:W-:-:S08]  /*0370*/  DMUL R4, R36, R4 ;  /* 0x0000000424047228 */ /* 0x000fd00000000000 */
[----:B------:R-:W-:-:S08]  /*0380*/  DFMA R20, R20, R4, R36 ;  /* 0x000000041414722b */ /* 0x000fd00000000024 */
[----:B------:R-:W-:Y:S02]  /*0390*/  DMUL R34, R6, R20 ;  /* 0x0000001406227228 */ /* 0x000fe40000000000 */
[----:B------:R-:W-:Y:S01]  /*03a0*/  IADD3 R5, PT, PT, R21, -0x100000, RZ ;  /* 0xfff0000015057810 */ /* 0x000fe20007ffe0ff */
[----:B------:R-:W-:-:S05]  /*03b0*/  IMAD.MOV.U32 R4, RZ, RZ, R20 ;  /* 0x000000ffff047224 */ /* 0x000fca00078e0014 */
[----:B------:R-:W-:-:S08]  /*03c0*/  DFMA R32, R34, -R34, R6 ;  /* 0x800000222220722b */ /* 0x000fd00000000006 */
[----:B------:R-:W-:Y:S01]  /*03d0*/  DFMA R22, R32, R4, R34 ;  /* 0x000000042016722b */ /* 0x000fe20000000022 */
[----:B------:R-:W-:Y:S10]  /*03e0*/  @!P0 BRA `(.L_x_3) ;  /* 0x0000000000148947 */ /* 0x000ff40003800000 */
[----:B------:R-:W-:Y:S01]  /*03f0*/  IMAD.MOV.U32 R4, RZ, RZ, R20 ;  /* 0x000000ffff047224 */ /* 0x000fe200078e0014 */
[----:B------:R-:W-:-:S07]  /*0400*/  MOV R2, 0x420 ;  /* 0x0000042000027802 */ /* 0x000fce0000000f00 */
[----:B------:R-:W-:Y:S05]  /*0410*/  CALL.REL.NOINC `($__internal_1_$__cuda_sm20_dsqrt_rn_f64_mediumpath_v1) ;  /* 0x0000001800a87944 */ /* 0x000fea0003c00000 */
[----:B------:R-:W-:Y:S01]  /*0420*/  IMAD.MOV.U32 R22, RZ, RZ, R4 ;  /* 0x000000ffff167224 */ /* 0x000fe200078e0004 */
[----:B------:R-:W-:-:S07]  /*0430*/  MOV R23, R5 ;  /* 0x0000000500177202 */ /* 0x000fce0000000f00 */
.L_x_3:
[----:B------:R-:W-:Y:S05]  /*0440*/  BSYNC.RECONVERGENT B0 ;  /* 0x0000000000007941 */ /* 0x000fea0003800200 */
.L_x_2:
[-C--:B------:R-:W-:Y:S01]  /*0450*/  DMUL R6, R22, R22.reuse ;  /* 0x0000001616067228 */ /* 0x080fe20000000000 */
[----:B------:R-:W-:Y:S07]  /*0460*/  BSSY.RECONVERGENT B0, `(.L_x_4) ;  /* 0x0000010000007945 */ /* 0x000fee0003800200 */
[----:B------:R-:W-:-:S06]  /*0470*/  DMUL R6, R6, R22 ;  /* 0x0000001606067228 */ /* 0x000fcc0000000000 */
[----:B------:R-:W0:Y:S04]  /*0480*/  MUFU.RCP64H R5, R7 ;  /* 0x0000000700057308 */ /* 0x000e280000001800 */
[----:B------:R-:W-:-:S05]  /*0490*/  VIADD R4, R7, 0x300402 ;  /* 0x0030040207047836 */ /* 0x000fca0000000000 */
[----:B------:R-:W-:Y:S01]  /*04a0*/  FSETP.GEU.AND P0, PT, |R4|, 5.8789094863358348022e-39, PT ;  /* 0x004004020400780b */ /* 0x000fe20003f0e200 */
[----:B0-----:R-:W-:-:S08]  /*04b0*/  DFMA R20, -R6, R4, 1 ;  /* 0x3ff000000614742b */ /* 0x001fd00000000104 */
[----:B------:R-:W-:-:S08]  /*04c0*/  DFMA R20, R20, R20, R20 ;  /* 0x000000141414722b */ /* 0x000fd00000000014 */
[----:B------:R-:W-:-:S08]  /*04d0*/  DFMA R20, R4, R20, R4 ;  /* 0x000000140414722b */ /* 0x000fd00000000004 */
[----:B------:R-:W-:-:S08]  /*04e0*/  DFMA R22, -R6, R20, 1 ;  /* 0x3ff000000616742b */ /* 0x000fd00000000114 */
[----:B------:R-:W-:Y:S01]  /*04f0*/  DFMA R4, R20, R22, R20 ;  /* 0x000000161404722b */ /* 0x000fe20000000014 */
[----:B------:R-:W-:Y:S10]  /*0500*/  @P0 BRA `(.L_x_5) ;  /* 0x0000000000140947 */ /* 0x000ff40003800000 */
[----:B------:R-:W-:Y:S01]  /*0510*/  LOP3.LUT R4, R7, 0x7fffffff, RZ, 0xc0, !PT ;  /* 0x7fffffff07047812 */ /* 0x000fe200078ec0ff */
[----:B------:R-:W-:Y:S01]  /*0520*/  IMAD.MOV.U32 R5, RZ, RZ, R7 ;  /* 0x000000ffff057224 */ /* 0x000fe200078e0007 */
[----:B------:R-:W-:-:S03]  /*0530*/  MOV R2, 0x560 ;  /* 0x0000056000027802 */ /* 0x000fc60000000f00 */
[----:B------:R-:W-:-:S07]  /*0540*/  VIADD R4, R4, 0xfff00000 ;  /* 0xfff0000004047836 */ /* 0x000fce0000000000 */
[----:B------:R-:W-:Y:S05]  /*0550*/  CALL.REL.NOINC `($__internal_0_$__cuda_sm20_dblrcp_rn_slowpath_v3) ;  /* 0x0000001400ac7944 */ /* 0x000fea0003c00000 */
.L_x_5:
[----:B------:R-:W-:Y:S05]  /*0560*/  BSYNC.RECONVERGENT B0 ;  /* 0x0000000000007941 */ /* 0x000fea0003800200 */
.L_x_4:
[----:B------:R-:W2:Y:S04]  /*0570*/  LDG.E.64 R20, desc[UR10][R8.64+-0x18] ;  /* 0xffffe80a08147981 */ /* 0x000ea8000c1e1b00 */
[----:B------:R-:W3:Y:S04]  /*0580*/  LDG.E.64 R22, desc[UR10][R8.64+-0x10] ;  /* 0xfffff00a08167981 */ /* 0x000ee8000c1e1b00 */
[----:B------:R-:W4:Y:S01]  /*0590*/  LDG.E.64 R24, desc[UR10][R8.64+-0x8] ;  /* 0xfffff80a08187981 */ /* 0x000f22000c1e1b00 */
[----:B------:R-:W-:Y:S01]  /*05a0*/  UMOV UR4, 0x6a3f9475 ;  /* 0x6a3f947500047882 */ /* 0x000fe20000000000 */
[----:B------:R-:W-:Y:S01]  /*05b0*/  UMOV UR5, 0x20ca2fe7 ;  /* 0x20ca2fe700057882 */ /* 0x000fe20000000000 */
[-C--:B------:R-:W-:Y:S01]  /*05c0*/  DFMA R30, R30, R4.reuse, R14 ;  /* 0x000000041e1e722b */ /* 0x080fe2000000000e */
[----:B------:R-:W-:Y:S01]  /*05d0*/  BSSY.RECONVERGENT B0, `(.L_x_6) ;  /* 0x000001e000007945 */ /* 0x000fe20003800200 */
[----:B------:R-:W-:-:S02]  /*05e0*/  DFMA R28, R18, R4, R28 ;  /* 0x00000004121c722b */ /* 0x000fc4000000001c */
[----:B------:R-:W-:Y:S01]  /*05f0*/  DFMA R26, R26, R4, R16 ;  /* 0x000000041a1a722b */ /* 0x000fe20000000010 */
[----:B------:R-:W-:Y:S02]  /*0600*/  IMAD.MOV.U32 R4, RZ, RZ, 0x0 ;  /* 0x00000000ff047424 */ /* 0x000fe400078e00ff */
[----:B------:R-:W-:Y:S01]  /*0610*/  IMAD.MOV.U32 R5, RZ, RZ, 0x3fd80000 ;  /* 0x3fd80000ff057424 */ /* 0x000fe200078e00ff */
[----:B--2---:R-:W-:Y:S02]  /*0620*/  DADD R20, -R38, R20 ;  /* 0x0000000026147229 */ /* 0x004fe40000000114 */
[----:B---3--:R-:W-:-:S06]  /*0630*/  DADD R22, -R12, R22 ;  /* 0x000000000c167229 */ /* 0x008fcc0000000116 */
[----:B------:R-:W-:Y:S02]  /*0640*/  DFMA R6, R20, R20, UR4 ;  /* 0x0000000414067e2b */ /* 0x000fe40008000014 */
[----:B----4-:R-:W-:-:S06]  /*0650*/  DADD R24, -R10, R24 ;  /* 0x000000000a187229 */ /* 0x010fcc0000000118 */
[----:B------:R-:W-:-:S08]  /*0660*/  DFMA R6, R22, R22, R6 ;  /* 0x000000161606722b */ /* 0x000fd00000000006 */
[----:B------:R-:W-:-:S06]  /*0670*/  DFMA R6, R24, R24, R6 ;  /* 0x000000181806722b */ /* 0x000fcc0000000006 */
[----:B------:R-:W0:Y:S04]  /*0680*/  MUFU.RSQ64H R37, R7 ;  /* 0x0000000700257308 */ /* 0x000e280000001c00 */
[----:B------:R-:W-:-:S04]  /*0690*/  IADD3 R36, PT, PT, R7, -0x3500000, RZ ;  /* 0xfcb0000007247810 */ /* 0x000fc80007ffe0ff */
[----:B------:R-:W-:Y:S02]  /*06a0*/  ISETP.GE.U32.AND P0, PT, R36, 0x7ca00000, PT ;  /* 0x7ca000002400780c */ /* 0x000fe40003f06070 */
[----:B0-----:R-:W-:-:S08]  /*06b0*/  DMUL R14, R36, R36 ;  /* 0x00000024240e7228 */ /* 0x001fd00000000000 */
[----:B------:R-:W-:-:S08]  /*06c0*/  DFMA R14, R6, -R14, 1 ;  /* 0x3ff00000060e742b */ /* 0x000fd0000000080e */
[----:B------:R-:W-:Y:S02]  /*06d0*/  DFMA R4, R14, R4, 0.5 ;  /* 0x3fe000000e04742b */ /* 0x000fe40000000004 */
[----:B------:R-:W-:-:S08]  /*06e0*/  DMUL R14, R36, R14 ;  /* 0x0000000e240e7228 */ /* 0x000fd00000000000 */
[----:B------:R-:W-:-:S08]  /*06f0*/  DFMA R14, R4, R14, R36 ;  /* 0x0000000e040e722b */ /* 0x000fd00000000024 */
[----:B------:R-:W-:Y:S02]  /*0700*/  DMUL R34, R6, R14 ;  /* 0x0000000e06227228 */ /* 0x000fe40000000000 */
[----:B------:R-:W-:Y:S01]  /*0710*/  VIADD R5, R15, 0xfff00000 ;  /* 0xfff000000f057836 */ /* 0x000fe20000000000 */
[----:B------:R-:W-:-:S05]  /*0720*/  MOV R4, R14 ;  /* 0x0000000e00047202 */ /* 0x000fca0000000f00 */
[----:B------:R-:W-:-:S08]  /*0730*/  DFMA R32, R34, -R34, R6 ;  /* 0x800000222220722b */ /* 0x000fd00000000006 */
[----:B------:R-:W-:Y:S01]  /*0740*/  DFMA R16, R32, R4, R34 ;  /* 0x000000042010722b */ /* 0x000fe20000000022 */
[----:B------:R-:W-:Y:S10]  /*0750*/  @!P0 BRA `(.L_x_7) ;  /* 0x0000000000148947 */ /* 0x000ff40003800000 */
[----:B------:R-:W-:Y:S01]  /*0760*/  IMAD.MOV.U32 R4, RZ, RZ, R14 ;  /* 0x000000ffff047224 */ /* 0x000fe200078e000e */
[----:B------:R-:W-:-:S07]  /*0770*/  MOV R2, 0x790 ;  /* 0x0000079000027802 */ /* 0x000fce0000000f00 */
[----:B------:R-:W-:Y:S05]  /*0780*/  CALL.REL.NOINC `($__internal_1_$__cuda_sm20_dsqrt_rn_f64_mediumpath_v1) ;  /* 0x0000001400cc7944 */ /* 0x000fea0003c00000 */
[----:B------:R-:W-:Y:S02]  /*0790*/  IMAD.MOV.U32 R16, RZ, RZ, R4 ;  /* 0x000000ffff107224 */ /* 0x000fe400078e0004 */
[----:B------:R-:W-:-:S07]  /*07a0*/  IMAD.MOV.U32 R17, RZ, RZ, R5 ;  /* 0x000000ffff117224 */ /* 0x000fce00078e0005 */
.L_x_7:
[----:B------:R-:W-:Y:S05]  /*07b0*/  BSYNC.RECONVERGENT B0 ;  /* 0x0000000000007941 */ /* 0x000fea0003800200 */
.L_x_6:
[-C--:B------:R-:W-:Y:S01]  /*07c0*/  DMUL R6, R16, R16.reuse ;  /* 0x0000001010067228 */ /* 0x080fe20000000000 */
[----:B------:R-:W-:Y:S07]  /*07d0*/  BSSY.RECONVERGENT B0, `(.L_x_8) ;  /* 0x0000010000007945 */ /* 0x000fee0003800200 */
[----:B------:R-:W-:-:S06]  /*07e0*/  DMUL R6, R6, R16 ;  /* 0x0000001006067228 */ /* 0x000fcc0000000000 */
[----:B------:R-:W0:Y:S04]  /*07f0*/  MUFU.RCP64H R5, R7 ;  /* 0x0000000700057308 */ /* 0x000e280000001800 */
[----:B------:R-:W-:-:S04]  /*0800*/  IADD3 R4, PT, PT, R7, 0x300402, RZ ;  /* 0x0030040207047810 */ /* 0x000fc80007ffe0ff */
[----:B------:R-:W-:Y:S02]  /*0810*/  FSETP.GEU.AND P0, PT, |R4|, 5.8789094863358348022e-39, PT ;  /* 0x004004020400780b */ /* 0x000fe40003f0e200 */
        /* <DEDUP_REMOVED lines=11> */
.L_x_9:
[----:B------:R-:W-:Y:S05]  /*08d0*/  BSYNC.RECONVERGENT B0 ;  /* 0x0000000000007941 */ /* 0x000fea0003800200 */
.L_x_8:
[----:B------:R-:W2:Y:S04]  /*08e0*/  LDG.E.64 R14, desc[UR10][R8.64] ;  /* 0x0000000a080e7981 */ /* 0x000ea8000c1e1b00 */
[----:B------:R-:W3:Y:S04]  /*08f0*/  LDG.E.64 R16, desc[UR10][R8.64+0x8] ;  /* 0x0000080a08107981 */ /* 0x000ee8000c1e1b00 */
[----:B------:R-:W4:Y:S01]  /*0900*/  LDG.E.64 R18, desc[UR10][R8.64+0x10] ;  /* 0x0000100a08127981 */ /* 0x000f22000c1e1b00 */
[----:B------:R-:W-:Y:S01]  /*0910*/  UMOV UR4, 0x6a3f9475 ;  /* 0x6a3f947500047882 */ /* 0x000fe20000000000 */
[----:B------:R-:W-:Y:S01]  /*0920*/  UMOV UR5, 0x20ca2fe7 ;  /* 0x20ca2fe700057882 */ /* 0x000fe20000000000 */
[-C--:B------:R-:W-:Y:S01]  /*0930*/  DFMA R22, R22, R4.reuse, R28 ;  /* 0x000000041616722b */ /* 0x080fe2000000001c */
[----:B------:R-:W-:Y:S01]  /*0940*/  BSSY.RECONVERGENT B0, `(.L_x_10) ;  /* 0x000001e000007945 */ /* 0x000fe20003800200 */
[-C--:B------:R-:W-:Y:S01]  /*0950*/  DFMA R24, R24, R4.reuse, R26 ;  /* 0x000000041818722b */ /* 0x080fe2000000001a */
[----:B------:R-:W-:Y:S01]  /*0960*/  MOV R26, 0x0 ;  /* 0x00000000001a7802 */ /* 0x000fe20000000f00 */
[----:B------:R-:W-:Y:S01]  /*0970*/  IMAD.MOV.U32 R27, RZ, RZ, 0x3fd80000 ;  /* 0x3fd80000ff1b7424 */ /* 0x000fe200078e00ff */
[----:B------:R-:W-:-:S02]  /*0980*/  DFMA R20, R20, R4, R30 ;  /* 0x000000041414722b */ /* 0x000fc4000000001e */
[----:B--2---:R-:W-:Y:S02]  /*0990*/  DADD R14, -R38, R14 ;  /* 0x00000000260e7229 */ /* 0x004fe4000000010e */
        /* <DEDUP_REMOVED lines=14> */
[----:B------:R-:W-:Y:S02]  /*0a80*/  VIADD R5, R27, 0xfff00000 ;  /* 0xfff000001b057836 */ /* 0x000fe40000000000 */
[----:B------:R-:W-:-:S04]  /*0a90*/  IMAD.MOV.U32 R4, RZ, RZ, R26 ;  /* 0x000000ffff047224 */ /* 0x000fc800078e001a */
[----:B------:R-:W-:-:S08]  /*0aa0*/  DFMA R32, R34, -R34, R6 ;  /* 0x800000222220722b */ /* 0x000fd00000000006 */
[----:B------:R-:W-:Y:S01]  /*0ab0*/  DFMA R28, R32, R4, R34 ;  /* 0x00000004201c722b */ /* 0x000fe20000000022 */
[----:B------:R-:W-:Y:S10]  /*0ac0*/  @!P0 BRA `(.L_x_11) ;  /* 0x0000000000148947 */ /* 0x000ff40003800000 */
[----:B------:R-:W-:Y:S02]  /*0ad0*/  MOV R4, R26 ;  /* 0x0000001a00047202 */ /* 0x000fe40000000f00 */
[----:B------:R-:W-:-:S07]  /*0ae0*/  MOV R2, 0xb00 ;  /* 0x00000b0000027802 */ /* 0x000fce0000000f00 */
[----:B------:R-:W-:Y:S05]  /*0af0*/  CALL.REL.NOINC `($__internal_1_$__cuda_sm20_dsqrt_rn_f64_mediumpath_v1) ;  /* 0x0000001000f07944 */ /* 0x000fea0003c00000 */
[----:B------:R-:W-:Y:S02]  /*0b00*/  IMAD.MOV.U32 R28, RZ, RZ, R4 ;  /* 0x000000ffff1c7224 */ /* 0x000fe400078e0004 */
[----:B------:R-:W-:-:S07]  /*0b10*/  IMAD.MOV.U32 R29, RZ, RZ, R5 ;  /* 0x000000ffff1d7224 */ /* 0x000fce00078e0005 */
.L_x_11:
[----:B------:R-:W-:Y:S05]  /*0b20*/  BSYNC.RECONVERGENT B0 ;  /* 0x0000000000007941 */ /* 0x000fea0003800200 */
.L_x_10:
        /* <DEDUP_REMOVED lines=12> */
[----:B------:R-:W-:Y:S02]  /*0bf0*/  LOP3.LUT R4, R7, 0x7fffffff, RZ, 0xc0, !PT ;  /* 0x7fffffff07047812 */ /* 0x000fe400078ec0ff */
[----:B------:R-:W-:Y:S02]  /*0c00*/  MOV R5, R7 ;  /* 0x0000000700057202 */ /* 0x000fe40000000f00 */
[----:B------:R-:W-:Y:S01]  /*0c10*/  MOV R2, 0xc40 ;  /* 0x00000c4000027802 */ /* 0x000fe20000000f00 */
[----:B------:R-:W-:-:S07]  /*0c20*/  VIADD R4, R4, 0xfff00000 ;  /* 0xfff0000004047836 */ /* 0x000fce0000000000 */
[----:B------:R-:W-:Y:S05]  /*0c30*/  CALL.REL.NOINC `($__internal_0_$__cuda_sm20_dblrcp_rn_slowpath_v3) ;  /* 0x0000000c00f47944 */ /* 0x000fea0003c00000 */
.L_x_13:
[----:B------:R-:W-:Y:S05]  /*0c40*/  BSYNC.RECONVERGENT B0 ;  /* 0x0000000000007941 */ /* 0x000fea0003800200 */
.L_x_12:
        /* <DEDUP_REMOVED lines=9> */
[----:B------:R-:W-:Y:S01]  /*0ce0*/  IMAD.MOV.U32 R4, RZ, RZ, 0x0 ;  /* 0x00000000ff047424 */ /* 0x000fe200078e00ff */
[----:B------:R-:W-:Y:S01]  /*0cf0*/  MOV R5, 0x3fd80000 ;  /* 0x3fd8000000057802 */ /* 0x000fe20000000f00 */
        /* <DEDUP_REMOVED lines=20> */
[----:B------:R-:W-:Y:S01]  /*0e40*/  IMAD.MOV.U32 R4, RZ, RZ, R16 ;  /* 0x000000ffff047224 */ /* 0x000fe200078e0010 */
[----:B------:R-:W-:-:S07]  /*0e50*/  MOV R2, 0xe70 ;  /* 0x00000e7000027802 */ /* 0x000fce0000000f00 */
[----:B------:R-:W-:Y:S05]  /*0e60*/  CALL.REL.NOINC `($__internal_1_$__cuda_sm20_dsqrt_rn_f64_mediumpath_v1) ;  /* 0x0000001000147944 */ /* 0x000fea0003c00000 */
[----:B------:R-:W-:Y:S01]  /*0e70*/  MOV R18, R4 ;  /* 0x0000000400127202 */ /* 0x000fe20000000f00 */
[----:B------:R-:W-:-:S07]  /*0e80*/  IMAD.MOV.U32 R19, RZ, RZ, R5 ;  /* 0x000000ffff137224 */ /* 0x000fce00078e0005 */
.L_x_15:
[----:B------:R-:W-:Y:S05]  /*0e90*/  BSYNC.RECONVERGENT B0 ;  /* 0x0000000000007941 */ /* 0x000fea0003800200 */
.L_x_14:
        /* <DEDUP_REMOVED lines=13> */
[----:B------:R-:W-:-:S03]  /*0f70*/  IMAD.MOV.U32 R6, RZ, RZ, R4 ;  /* 0x000000ffff067224 */ /* 0x000fc600078e0004 */
[----:B------:R-:W-:Y:S02]  /*0f80*/  IADD3 R4, PT, PT, R2, -0x100000, RZ ;  /* 0xfff0000002047810 */ /* 0x000fe40007ffe0ff */
[----:B------:R-:W-:-:S07]  /*0f90*/  MOV R2, 0xfb0 ;  /* 0x00000fb000027802 */ /* 0x000fce0000000f00 */
[----:B------:R-:W-:Y:S05]  /*0fa0*/  CALL.REL.NOINC `($__internal_0_$__cuda_sm20_dblrcp_rn_slowpath_v3) ;  /* 0x0000000c00187944 */ /* 0x000fea0003c00000 */
[----:B------:R-:W-:Y:S02]  /*0fb0*/  IMAD.MOV.U32 R16, RZ, RZ, R4 ;  /* 0x000000ffff107224 */ /* 0x000fe400078e0004 */
[----:B------:R-:W-:-:S07]  /*0fc0*/  IMAD.MOV.U32 R17, RZ, RZ, R5 ;  /* 0x000000ffff117224 */ /* 0x000fce00078e0005 */
.L_x_17:
[----:B------:R-:W-:Y:S05]  /*0fd0*/  BSYNC.RECONVERGENT B0 ;  /* 0x0000000000007941 */ /* 0x000fea0003800200 */
.L_x_16:
[----:B------:R-:W-:Y:S01]  /*0fe0*/  UIADD3 UR8, UPT, UPT, UR8, 0x4, URZ ;  /* 0x0000000408087890 */ /* 0x000fe2000fffe0ff */
[----:B------:R-:W-:Y:S01]  /*0ff0*/  IADD3 R8, P0, PT, R8, 0x60, RZ ;  /* 0x0000006008087810 */ /* 0x000fe20007f1e0ff */
[-C--:B------:R-:W-:Y:S02]  /*1000*/  DFMA R14, R26, R16.reuse, R14 ;  /* 0x000000101a0e722b */ /* 0x080fe4000000000e */
[----:B------:R-:W-:Y:S01]  /*1010*/  UISETP.NE.AND UP0, UPT, UR8, URZ, UPT ;  /* 0x000000ff0800728c */ /* 0x000fe2000bf05270 */
[-C--:B------:R-:W-:Y:S01]  /*1020*/  DFMA R28, R28, R16.reuse, R22 ;  /* 0x000000101c1c722b */ /* 0x080fe20000000016 */
[----:B------:R-:W-:Y:S01]  /*1030*/  IMAD.X R9, RZ, RZ, R9, P0 ;  /* 0x000000ffff097224 */ /* 0x000fe200000e0609 */
[----:B------:R-:W-:-:S06]  /*1040*/  DFMA R16, R30, R16, R24 ;  /* 0x000000101e10722b */ /* 0x000fcc0000000018 */
[----:B------:R-:W-:Y:S05]  /*1050*/  BRA.U UP0, `(.L_x_18) ;  /* 0xfffffff100747547 */ /* 0x000fea000b83ffff */
.L_x_1:
[----:B------:R-:W-:-:S09]  /*1060*/  UISETP.NE.AND UP0, UPT, UR6, URZ, UPT ;  /* 0x000000ff0600728c */ /* 0x000fd2000bf05270 */
[----:B------:R-:W-:Y:S05]  /*1070*/  BRA.U !UP0, `(.L_x_0) ;  /* 0x0000000908cc7547 */ /* 0x000fea000b800000 */
[----:B------:R-:W-:-:S09]  /*1080*/  UISETP.NE.AND UP0, UPT, UR6, 0x1, UPT ;  /* 0x000000010600788c */ /* 0x000fd2000bf05270 */
[----:B------:R-:W-:Y:S05]  /*1090*/  BRA.U !UP0, `(.L_x_19) ;  /* 0x0000000508cc7547 */ /* 0x000fea000b800000 */
[----:B------:R-:W0:Y:S02]  /*10a0*/  LDC.64 R30, c[0x0][0x388] ;  /* 0x0000e200ff1e7b82 */ /* 0x000e240000000a00 */
[----:B0-----:R-:W-:-:S05]  /*10b0*/  IMAD.WIDE.U32 R30, R3, 0x18, R30 ;  /* 0x00000018031e7825 */ /* 0x001fca00078e001e */
        /* <DEDUP_REMOVED lines=33> */
.L_x_21:
[----:B------:R-:W-:Y:S05]  /*12d0*/  BSYNC.RECONVERGENT B0 ;  /* 0x0000000000007941 */ /* 0x000fea0003800200 */
.L_x_20:
        /* <DEDUP_REMOVED lines=17> */
.L_x_23:
[----:B------:R-:W-:Y:S05]  /*13f0*/  BSYNC.RECONVERGENT B0 ;  /* 0x0000000000007941 */ /* 0x000fea0003800200 */
.L_x_22:
        /* <DEDUP_REMOVED lines=8> */
[----:B------:R-:W-:Y:S01]  /*1480*/  IMAD.MOV.U32 R24, RZ, RZ, 0x0 ;  /* 0x00000000ff187424 */ /* 0x000fe200078e00ff */
[----:B------:R-:W-:Y:S01]  /*1490*/  DFMA R16, R22, R4, R16 ;  /* 0x000000041610722b */ /* 0x000fe20000000010 */
[----:B------:R-:W-:Y:S01]  /*14a0*/  IMAD.MOV.U32 R25, RZ, RZ, 0x3fd80000 ;  /* 0x3fd80000ff197424 */ /* 0x000fe200078e00ff */
[----:B--2---:R-:W-:-:S02]  /*14b0*/  DADD R20, -R38, R20 ;  /* 0x0000000026147229 */ /* 0x004fc40000000114 */
        /* <DEDUP_REMOVED lines=24> */
.L_x_25:
[----:B------:R-:W-:Y:S05]  /*1640*/  BSYNC.RECONVERGENT B0 ;  /* 0x0000000000007941 */ /* 0x000fea0003800200 */
.L_x_24:
        /* <DEDUP_REMOVED lines=13> */
[----:B------:R-:W-:-:S03]  /*1720*/  MOV R6, R4 ;  /* 0x0000000400067202 */ /* 0x000fc60000000f00 */
[----:B------:R-:W-:Y:S01]  /*1730*/  VIADD R4, R2, 0xfff00000 ;  /* 0xfff0000002047836 */ /* 0x000fe20000000000 */
[----:B------:R-:W-:-:S07]  /*1740*/  MOV R2, 0x1760 ;  /* 0x0000176000027802 */ /* 0x000fce0000000f00 */
[----:B------:R-:W-:Y:S05]  /*1750*/  CALL.REL.NOINC `($__internal_0_$__cuda_sm20_dblrcp_rn_slowpath_v3) ;  /* 0x00000004002c7944 */ /* 0x000fea0003c00000 */
[----:B------:R-:W-:Y:S01]  /*1760*/  IMAD.MOV.U32 R22, RZ, RZ, R4 ;  /* 0x000000ffff167224 */ /* 0x000fe200078e0004 */
[----:B------:R-:W-:-:S07]  /*1770*/  MOV R23, R5 ;  /* 0x0000000500177202 */ /* 0x000fce0000000f00 */
.L_x_27:
[----:B------:R-:W-:Y:S05]  /*1780*/  BSYNC.RECONVERGENT B0 ;  /* 0x0000000000007941 */ /* 0x000fea0003800200 */
.L_x_26:
[-C--:B------:R-:W-:Y:S01]  /*1790*/  DFMA R14, R20, R22.reuse, R14 ;  /* 0x00000016140e722b */ /* 0x080fe2000000000e */
[----:B------:R-:W-:Y:S01]  /*17a0*/  VIADD R3, R3, 0x2 ;  /* 0x0000000203037836 */ /* 0x000fe20000000000 */
[-C--:B------:R-:W-:Y:S02]  /*17b0*/  DFMA R28, R18, R22.reuse, R28 ;  /* 0x00000016121c722b */ /* 0x080fe4000000001c */
[----:B------:R-:W-:-:S11]  /*17c0*/  DFMA R16, R8, R22, R16 ;  /* 0x000000160810722b */ /* 0x000fd60000000010 */
.L_x_19:
[----:B------:R-:W0:Y:S02]  /*17d0*/  LDCU UR4, c[0x0][0x380] ;  /* 0x00007000ff0477ac */ /* 0x000e240008000800 */
[----:B0-----:R-:W-:-:S04]  /*17e0*/  ULOP3.LUT UR4, UR4, 0x1, URZ, 0xc0, !UPT ;  /* 0x0000000104047892 */ /* 0x001fc8000f8ec0ff */
[----:B------:R-:W-:-:S09]  /*17f0*/  UISETP.NE.U32.AND UP0, UPT, UR4, 0x1, UPT ;  /* 0x000000010400788c */ /* 0x000fd2000bf05070 */
[----:B------:R-:W-:Y:S05]  /*1800*/  BRA.U UP0, `(.L_x_0) ;  /* 0x0000000100e87547 */ /* 0x000fea000b800000 */
[----:B------:R-:W0:Y:S02]  /*1810*/  LDC.64 R4, c[0x0][0x388] ;  /* 0x0000e200ff047b82 */ /* 0x000e240000000a00 */
[----:B0-----:R-:W-:-:S05]  /*1820*/  IMAD.WIDE.U32 R2, R3, 0x18, R4 ;  /* 0x0000001803027825 */ /* 0x001fca00078e0004 */
[----:B------:R-:W2:Y:S04]  /*1830*/  LDG.E.64 R4, desc[UR10][R2.64] ;  /* 0x0000000a02047981 */ /* 0x000ea8000c1e1b00 */
[----:B------:R-:W3:Y:S04]  /*1840*/  LDG.E.64 R6, desc[UR10][R2.64+0x8] ;  /* 0x0000080a02067981 */ /* 0x000ee8000c1e1b00 */
[----:B------:R0:W4:Y:S01]  /*1850*/  LDG.E.64 R8, desc[UR10][R2.64+0x10] ;  /* 0x0000100a02087981 */ /* 0x000122000c1e1b00 */
[----:B------:R-:W-:Y:S01]  /*1860*/  UMOV UR4, 0x6a3f9475 ;  /* 0x6a3f947500047882 */ /* 0x000fe20000000000 */
[----:B------:R-:W-:Y:S01]  /*1870*/  UMOV UR5, 0x20ca2fe7 ;  /* 0x20ca2fe700057882 */ /* 0x000fe20000000000 */
[----:B------:R-:W-:Y:S01]  /*1880*/  BSSY.RECONVERGENT B0, `(.L_x_28) ;  /* 0x000001c000007945 */ /* 0x000fe20003800200 */
[----:B0-----:R-:W-:Y:S01]  /*1890*/  MOV R2, 0x0 ;  /* 0x0000000000027802 */ /* 0x001fe20000000f00 */
        /* <DEDUP_REMOVED lines=26> */
.L_x_29:
[----:B------:R-:W-:Y:S05]  /*1a40*/  BSYNC.RECONVERGENT B0 ;  /* 0x0000000000007941 */ /* 0x000fea0003800200 */
.L_x_28:
        /* <DEDUP_REMOVED lines=14> */
[----:B------:R-:W-:Y:S02]  /*1b30*/  MOV R5, R9 ;  /* 0x0000000900057202 */ /* 0x000fe40000000f00 */
[----:B------:R-:W-:Y:S01]  /*1b40*/  MOV R2, 0x1b70 ;  /* 0x00001b7000027802 */ /* 0x000fe20000000f00 */
[----:B------:R-:W-:-:S07]  /*1b50*/  VIADD R4, R4, 0xfff00000 ;  /* 0xfff0000004047836 */ /* 0x000fce0000000000 */
[----:B------:R-:W-:Y:S05]  /*1b60*/  CALL.REL.NOINC `($__internal_0_$__cuda_sm20_dblrcp_rn_slowpath_v3) ;  /* 0x0000000000287944 */ /* 0x000fea0003c00000 */
.L_x_31:
[----:B------:R-:W-:Y:S05]  /*1b70*/  BSYNC.RECONVERGENT B0 ;  /* 0x0000000000007941 */ /* 0x000fea0003800200 */
.L_x_30:
[-C--:B------:R-:W-:Y:S02]  /*1b80*/  DFMA R14, R38, R4.reuse, R14 ;  /* 0x00000004260e722b */ /* 0x080fe4000000000e */
[-C--:B------:R-:W-:Y:S02]  /*1b90*/  DFMA R28, R12, R4.reuse, R28 ;  /* 0x000000040c1c722b */ /* 0x080fe4000000001c */
[----:B------:R-:W-:-:S11]  /*1ba0*/  DFMA R16, R10, R4, R16 ;  /* 0x000000040a10722b */ /* 0x000fd60000000010 */
.L_x_0:
[----:B------:R-:W1:Y:S02]  /*1bb0*/  LDC.64 R2, c[0x0][0x390] ;  /* 0x0000e400ff027b82 */ /* 0x000e640000000a00 */
[----:B-1----:R-:W-:-:S05]  /*1bc0*/  IMAD.WIDE R2, R0, 0x18, R2 ;  /* 0x0000001800027825 */ /* 0x002fca00078e0202 */
[----:B0-----:R-:W-:Y:S04]  /*1bd0*/  STG.E.64 desc[UR10][R2.64], R14 ;  /* 0x0000000e02007986 */ /* 0x001fe8000c101b0a */
[----:B------:R-:W-:Y:S04]  /*1be0*/  STG.E.64 desc[UR10][R2.64+0x8], R28 ;  /* 0x0000081c02007986 */ /* 0x000fe8000c101b0a */
[----:B------:R-:W-:Y:S01]  /*1bf0*/  STG.E.64 desc[UR10][R2.64+0x10], R16 ;  /* 0x0000101002007986 */ /* 0x000fe2000c101b0a */
[----:B------:R-:W-:Y:S05]  /*1c00*/  EXIT ;  /* 0x000000000000794d */ /* 0x000fea0003800000 */
        .weak           $__internal_0_$__cuda_sm20_dblrcp_rn_slowpath_v3
        .type           $__internal_0_$__cuda_sm20_dblrcp_rn_slowpath_v3,@function
        .size           $__internal_0_$__cuda_sm20_dblrcp_rn_slowpath_v3,($__internal_1_$__cuda_sm20_dsqrt_rn_f64_mediumpath_v1 - $__internal_0_$__cuda_sm20_dblrcp_rn_slowpath_v3)
$__internal_0_$__cuda_sm20_dblrcp_rn_slowpath_v3:
[----:B------:R-:W-:Y:S01]  /*1c10*/  IMAD.MOV.U32 R32, RZ, RZ, R6 ;  /* 0x000000ffff207224 */ /* 0x000fe200078e0006 */
[----:B------:R-:W-:Y:S01]  /*1c20*/  MOV R33, R5 ;  /* 0x0000000500217202 */ /* 0x000fe20000000f00 */
[----:B------:R-:W-:Y:S05]  /*1c30*/  BSSY.RECONVERGENT B1, `(.L_x_32) ;  /* 0x0000023000017945 */ /* 0x000fea0003800200 */
[----:B------:R-:W-:-:S14]  /*1c40*/  DSETP.GTU.AND P0, PT, |R32|, +INF , PT ;  /* 0x7ff000002000742a */ /* 0x000fdc0003f0c200 */
[----:B------:R-:W-:Y:S05]  /*1c50*/  @P0 BRA `(.L_x_33) ;  /* 0x0000000000780947 */ /* 0x000fea0003800000 */
[----:B------:R-:W-:-:S05]  /*1c60*/  LOP3.LUT R5, R5, 0x7fffffff, RZ, 0xc0, !PT ;  /* 0x7fffffff05057812 */ /* 0x000fca00078ec0ff */
[----:B------:R-:W-:-:S05]  /*1c70*/  VIADD R6, R5, 0xffffffff ;  /* 0xffffffff05067836 */ /* 0x000fca0000000000 */
[----:B------:R-:W-:-:S13]  /*1c80*/  ISETP.GE.U32.AND P0, PT, R6, 0x7fefffff, PT ;  /* 0x7fefffff0600780c */ /* 0x000fda0003f06070 */
[----:B------:R-:W-:Y:S01]  /*1c90*/  @P0 LOP3.LUT R7, R33, 0x7ff00000, RZ, 0x3c, !PT ;  /* 0x7ff0000021070812 */ /* 0x000fe200078e3cff */
[----:B------:R-:W-:Y:S01]  /*1ca0*/  @P0 IMAD.MOV.U32 R6, RZ, RZ, RZ ;  /* 0x000000ffff060224 */ /* 0x000fe200078e00ff */
[----:B------:R-:W-:Y:S06]  /*1cb0*/  @P0 BRA `(.L_x_34) ;  /* 0x0000000000680947 */ /* 0x000fec0003800000 */
[----:B------:R-:W-:-:S13]  /*1cc0*/  ISETP.GE.U32.AND P0, PT, R5, 0x1000001, PT ;  /* 0x010000010500780c */ /* 0x000fda0003f06070 */
[----:B------:R-:W-:Y:S05]  /*1cd0*/  @!P0 BRA `(.L_x_35) ;  /* 0x0000000000348947 */ /* 0x000fea0003800000 */
[----:B------:R-:W-:Y:S01]  /*1ce0*/  IADD3 R7, PT, PT, R33, -0x3fe00000, RZ ;  /* 0xc020000021077810 */ /* 0x000fe20007ffe0ff */
[----:B------:R-:W-:-:S03]  /*1cf0*/  IMAD.MOV.U32 R6, RZ, RZ, R32 ;  /* 0x000000ffff067224 */ /* 0x000fc600078e0020 */
[----:B------:R-:W0:Y:S03]  /*1d00*/  MUFU.RCP64H R5, R7 ;  /* 0x0000000700057308 */ /* 0x000e260000001800 */
[----:B0-----:R-:W-:-:S08]  /*1d10*/  DFMA R34, -R6, R4, 1 ;  /* 0x3ff000000622742b */ /* 0x001fd00000000104 */
[----:B------:R-:W-:-:S08]  /*1d20*/  DFMA R34, R34, R34, R34 ;  /* 0x000000222222722b */ /* 0x000fd00000000022 */
[----:B------:R-:W-:-:S08]  /*1d30*/  DFMA R34, R4, R34, R4 ;  /* 0x000000220422722b */ /* 0x000fd00000000004 */
[----:B------:R-:W-:-:S08]  /*1d40*/  DFMA R4, -R6, R34, 1 ;  /* 0x3ff000000604742b */ /* 0x000fd00000000122 */
[----:B------:R-:W-:-:S08]  /*1d50*/  DFMA R4, R34, R4, R34 ;  /* 0x000000042204722b */ /* 0x000fd00000000022 */
[----:B------:R-:W-:-:S08]  /*1d60*/  DMUL R4, R4, 2.2250738585072013831e-308 ;  /* 0x0010000004047828 */ /* 0x000fd00000000000 */
[----:B------:R-:W-:-:S08]  /*1d70*/  DFMA R32, -R32, R4, 1 ;  /* 0x3ff000002020742b */ /* 0x000fd00000000104 */
[----:B------:R-:W-:-:S08]  /*1d80*/  DFMA R32, R32, R32, R32 ;  /* 0x000000202020722b */ /* 0x000fd00000000020 */
[----:B------:R-:W-:Y:S01]  /*1d90*/  DFMA R6, R4, R32, R4 ;  /* 0x000000200406722b */ /* 0x000fe20000000004 */
[----:B------:R-:W-:Y:S10]  /*1da0*/  BRA `(.L_x_34) ;  /* 0x00000000002c7947 */ /* 0x000ff40003800000 */
.L_x_35:
[----:B------:R-:W-:-:S06]  /*1db0*/  DMUL R32, R32, 8.11296384146066816958e+31 ;  /* 0x4690000020207828 */ /* 0x000fcc0000000000 */
[----:B------:R-:W0:Y:S02]  /*1dc0*/  MUFU.RCP64H R5, R33 ;  /* 0x0000002100057308 */ /* 0x000e240000001800 */
[----:B0-----:R-:W-:-:S08]  /*1dd0*/  DFMA R6, -R32, R4, 1 ;  /* 0x3ff000002006742b */ /* 0x001fd00000000104 */
[----:B------:R-:W-:-:S08]  /*1de0*/  DFMA R6, R6, R6, R6 ;  /* 0x000000060606722b */ /* 0x000fd00000000006 */
[----:B------:R-:W-:-:S08]  /*1df0*/  DFMA R6, R4, R6, R4 ;  /* 0x000000060406722b */ /* 0x000fd00000000004 */
[----:B------:R-:W-:-:S08]  /*1e00*/  DFMA R4, -R32, R6, 1 ;  /* 0x3ff000002004742b */ /* 0x000fd00000000106 */
[----:B------:R-:W-:-:S08]  /*1e10*/  DFMA R4, R6, R4, R6 ;  /* 0x000000040604722b */ /* 0x000fd00000000006 */
[----:B------:R-:W-:Y:S01]  /*1e20*/  DMUL R6, R4, 8.11296384146066816958e+31 ;  /* 0x4690000004067828 */ /* 0x000fe20000000000 */
[----:B------:R-:W-:Y:S10]  /*1e30*/  BRA `(.L_x_34) ;  /* 0x0000000000087947 */ /* 0x000ff40003800000 */
.L_x_33:
[----:B------:R-:W-:Y:S01]  /*1e40*/  LOP3.LUT R7, R33, 0x80000, RZ, 0xfc, !PT ;  /* 0x0008000021077812 */ /* 0x000fe200078efcff */
[----:B------:R-:W-:-:S07]  /*1e50*/  IMAD.MOV.U32 R6, RZ, RZ, R32 ;  /* 0x000000ffff067224 */ /* 0x000fce00078e0020 */
.L_x_34:
[----:B------:R-:W-:Y:S05]  /*1e60*/  BSYNC.RECONVERGENT B1 ;  /* 0x0000000000017941 */ /* 0x000fea0003800200 */
.L_x_32:
[----:B------:R-:W-:Y:S02]  /*1e70*/  IMAD.MOV.U32 R5, RZ, RZ, R7 ;  /* 0x000000ffff057224 */ /* 0x000fe400078e0007 */
[----:B------:R-:W-:Y:S01]  /*1e80*/  HFMA2 R7, -RZ, RZ, 0, 0 ;  /* 0x00000000ff077431 */ /* 0x000fe200000001ff */
[----:B------:R-:W-:Y:S01]  /*1e90*/  MOV R4, R6 ;  /* 0x0000000600047202 */ /* 0x000fe20000000f00 */
[----:B------:R-:W-:-:S04]  /*1ea0*/  IMAD.MOV.U32 R6, RZ, RZ, R2 ;  /* 0x000000ffff067224 */ /* 0x000fc800078e0002 */
[----:B------:R-:W-:Y:S05]  /*1eb0*/  RET.REL.NODEC R6 `(_Z19computeForcesKerneliPK7double3PS_) ;  /* 0xffffffe006507950 */ /* 0x000fea0003c3ffff */
        .weak           $__internal_1_$__cuda_sm20_dsqrt_rn_f64_mediumpath_v1
        .type           $__internal_1_$__cuda_sm20_dsqrt_rn_f64_mediumpath_v1,@function
        .size           $__internal_1_$__cuda_sm20_dsqrt_rn_f64_mediumpath_v1,(.L_x_42 - $__internal_1_$__cuda_sm20_dsqrt_rn_f64_mediumpath_v1)
$__internal_1_$__cuda_sm20_dsqrt_rn_f64_mediumpath_v1:
[----:B------:R-:W-:Y:S01]  /*1ec0*/  ISETP.GE.U32.AND P0, PT, R36, -0x3400000, PT ;  /* 0xfcc000002400780c */ /* 0x000fe20003f06070 */
[----:B------:R-:W-:-:S12]  /*1ed0*/  BSSY.RECONVERGENT B1, `(.L_x_36) ;  /* 0x0000023000017945 */ /* 0x000fd80003800200 */
[----:B------:R-:W-:Y:S05]  /*1ee0*/  @!P0 BRA `(.L_x_37) ;  /* 0x0000000000208947 */ /* 0x000fea0003800000 */
[----:B------:R-:W-:-:S10]  /*1ef0*/  DFMA.RM R32, R32, R4, R34 ;  /* 0x000000042020722b */ /* 0x000fd40000004022 */
[----:B------:R-:W-:-:S05]  /*1f00*/  IADD3 R4, P0, PT, R32, 0x1, RZ ;  /* 0x0000000120047810 */ /* 0x000fca0007f1e0ff */
[----:B------:R-:W-:-:S06]  /*1f10*/  IMAD.X R5, RZ, RZ, R33, P0 ;  /* 0x000000ffff057224 */ /* 0x000fcc00000e0621 */
[----:B------:R-:W-:-:S08]  /*1f20*/  DFMA.RP R6, -R32, R4, R6 ;  /* 0x000000042006722b */ /* 0x000fd00000008106 */
[----:B------:R-:W-:-:S06]  /*1f30*/  DSETP.GT.AND P0, PT, R6, RZ, PT ;  /* 0x000000ff0600722a */ /* 0x000fcc0003f04000 */
[----:B------:R-:W-:Y:S02]  /*1f40*/  FSEL R4, R4, R32, P0 ;  /* 0x0000002004047208 */ /* 0x000fe40000000000 */
[----:B------:R-:W-:Y:S01]  /*1f50*/  FSEL R5, R5, R33, P0 ;  /* 0x0000002105057208 */ /* 0x000fe20000000000 */
[----:B------:R-:W-:Y:S06]  /*1f60*/  BRA `(.L_x_38) ;  /* 0x0000000000647947 */ /* 0x000fec0003800000 */
.L_x_37:
[----:B------:R-:W-:-:S14]  /*1f70*/  DSETP.NE.AND P0, PT, R6, RZ, PT ;  /* 0x000000ff0600722a */ /* 0x000fdc0003f05000 */
[----:B------:R-:W-:Y:S05]  /*1f80*/  @!P0 BRA `(.L_x_39) ;  /* 0x0000000000588947 */ /* 0x000fea0003800000 */
[----:B------:R-:W-:-:S13]  /*1f90*/  ISETP.GE.AND P0, PT, R7, RZ, PT ;  /* 0x000000ff0700720c */ /* 0x000fda0003f06270 */
[----:B------:R-:W-:Y:S01]  /*1fa0*/  @!P0 IMAD.MOV.U32 R4, RZ, RZ, 0x0 ;  /* 0x00000000ff048424 */ /* 0x000fe200078e00ff */
[----:B------:R-:W-:Y:S01]  /*1fb0*/  @!P0 MOV R5, 0xfff80000 ;  /* 0xfff8000000058802 */ /* 0x000fe20000000f00 */
[----:B------:R-:W-:Y:S06]  /*1fc0*/  @!P0 BRA `(.L_x_38) ;  /* 0x00000000004c8947 */ /* 0x000fec0003800000 */
[----:B------:R-:W-:-:S13]  /*1fd0*/  ISETP.GT.AND P0, PT, R7, 0x7fefffff, PT ;  /* 0x7fefffff0700780c */ /* 0x000fda0003f04270 */
[----:B------:R-:W-:Y:S05]  /*1fe0*/  @P0 BRA `(.L_x_39) ;  /* 0x0000000000400947 */ /* 0x000fea0003800000 */
[----:B------:R-:W-:Y:S01]  /*1ff0*/  DMUL R34, R6, 8.11296384146066816958e+31 ;  /* 0x4690000006227828 */ /* 0x000fe20000000000 */
[----:B------:R-:W-:Y:S01]  /*2000*/  IMAD.MOV.U32 R32, RZ, RZ, RZ ;  /* 0x000000ffff207224 */ /* 0x000fe200078e00ff */
[----:B------:R-:W-:Y:S01]  /*2010*/  MOV R5, 0x3fd80000 ;  /* 0x3fd8000000057802 */ /* 0x000fe20000000f00 */
[----:B------:R-:W-:-:S03]  /*2020*/  IMAD.MOV.U32 R4, RZ, RZ, 0x0 ;  /* 0x00000000ff047424 */ /* 0x000fc600078e00ff */
[----:B------:R-:W0:Y:S02]  /*2030*/  MUFU.RSQ64H R33, R35 ;  /* 0x0000002300217308 */ /* 0x000e240000001c00 */
[----:B0-----:R-:W-:-:S08]  /*2040*/  DMUL R6, R32, R32 ;  /* 0x0000002020067228 */ /* 0x001fd00000000000 */
[----:B------:R-:W-:-:S08]  /*2050*/  DFMA R6, R34, -R6, 1 ;  /* 0x3ff000002206742b */ /* 0x000fd00000000806 */
[----:B------:R-:W-:Y:S02]  /*2060*/  DFMA R4, R6, R4, 0.5 ;  /* 0x3fe000000604742b */ /* 0x000fe40000000004 */
[----:B------:R-:W-:-:S08]  /*2070*/  DMUL R6, R32, R6 ;  /* 0x0000000620067228 */ /* 0x000fd00000000000 */
[----:B------:R-:W-:-:S08]  /*2080*/  DFMA R6, R4, R6, R32 ;  /* 0x000000060406722b */ /* 0x000fd00000000020 */
[----:B------:R-:W-:Y:S02]  /*2090*/  DMUL R4, R34, R6 ;  /* 0x0000000622047228 */ /* 0x000fe40000000000 */
[----:B------:R-:W-:-:S06]  /*20a0*/  VIADD R7, R7, 0xfff00000 ;  /* 0xfff0000007077836 */ /* 0x000fcc0000000000 */
[----:B------:R-:W-:-:S08]  /*20b0*/  DFMA R32, R4, -R4, R34 ;  /* 0x800000040420722b */ /* 0x000fd00000000022 */
[----:B------:R-:W-:-:S10]  /*20c0*/  DFMA R4, R6, R32, R4 ;  /* 0x000000200604722b */ /* 0x000fd40000000004 */
[----:B------:R-:W-:Y:S01]  /*20d0*/  VIADD R5, R5, 0xfcb00000 ;  /* 0xfcb0000005057836 */ /* 0x000fe20000000000 */
[----:B------:R-:W-:Y:S06]  /*20e0*/  BRA `(.L_x_38) ;  /* 0x0000000000047947 */ /* 0x000fec0003800000 */
.L_x_39:
[----:B------:R-:W-:-:S11]  /*20f0*/  DADD R4, R6, R6 ;  /* 0x0000000006047229 */ /* 0x000fd60000000006 */
.L_x_38:
[----:B------:R-:W-:Y:S05]  /*2100*/  BSYNC.RECONVERGENT B1 ;  /* 0x0000000000017941 */ /* 0x000fea0003800200 */
.L_x_36:
[----:B------:R-:W-:Y:S01]  /*2110*/  MOV R6, R2 ;  /* 0x0000000200067202 */ /* 0x000fe20000000f00 */
[----:B------:R-:W-:-:S04]  /*2120*/  IMAD.MOV.U32 R7, RZ, RZ, 0x0 ;  /* 0x00000000ff077424 */ /* 0x000fc800078e00ff */
[----:B------:R-:W-:Y:S05]  /*2130*/  RET.REL.NODEC R6 `(_Z19computeForcesKerneliPK7double3PS_) ;  /* 0xffffffdc06b07950 */ /* 0x000fea0003c3ffff */
.L_x_40:
[----:B------:R-:W-:-:S00]  /*2140*/  BRA `(.L_x_40) ;  /* 0xfffffffc00fc7947 */ /* 0x000fc0000383ffff */
[----:B------:R-:W-:-:S00]  /*2150*/  NOP ;  /* 0x0000000000007918 */ /* 0x000fc00000000000 */
        /* <DEDUP_REMOVED lines=10> */
.L_x_42:


//--------------------- .nv.shared.reserved.0     --------------------------
	.section	.nv.shared.reserved.0,"aw",@nobits
	.weak		__nv_reservedSMEM_offset_0_alias
	.size		__nv_reservedSMEM_offset_0_alias, 0, 64
	.other		__nv_reservedSMEM_offset_0_alias,@"STO_CUDA_RESERVED_SHARED STV_DEFAULT"
__nv_reservedSMEM_offset_0_alias:
	.zero		0
	.zero		64


//--------------------- .nv.constant0._Z19computeForcesKerneliPK7double3PS_ --------------------------
	.section	.nv.constant0._Z19computeForcesKerneliPK7double3PS_,"a",@progbits
	.sectionflags	@""
	.align	4
.nv.constant0._Z19computeForcesKerneliPK7double3PS_:
	.zero		920


//--------------------- SYMBOLS --------------------------

	.type		.nv.reservedSmem.offset0,@object
	.size		.nv.reservedSmem.offset0,0x4
